//
// Generated by NVIDIA NVVM Compiler
//
// Compiler Build ID: CL-36424714
// Cuda compilation tools, release 13.0, V13.0.88
// Based on NVVM 20.0.0
//

.version 9.0
.target sm_100
.address_size 64

	// .globl	_Z10waitKernelv

.visible .entry _Z10waitKernelv()
{


	ret;

}


// ===== COMPILED SASS (sm_100) =====

	.target	sm_100

	.elftype	@"ET_EXEC"


//--------------------- .note.nv.tkinfo           --------------------------
	.section	.note.nv.tkinfo,"",@"SHT_NOTE"
	.sectionflags	@"SHF_NOTE_NV_TKINFO"
	.tkinfo
        /*0018*/ 	.word	0x00000002
        /*0030*/ 	.string	""
        /*0030*/ 	.string	"ptxas"
        /*0030*/ 	.string	"Cuda compilation tools, release 13.0, V13.0.88"
        /*0030*/ 	.string	"Build cuda_13.0.r13.0/compiler.36424714_0"
        /*0030*/ 	.string	"-arch sm_100 -m 64 "



//--------------------- .note.nv.cuinfo           --------------------------
	.section	.note.nv.cuinfo,"",@"SHT_NOTE"
	.sectionflags	@"SHF_NOTE_NV_CUINFO"
        /*0018*/ 	.short	0x0002
        /*001a*/ 	.short	0x0064
        /*001c*/ 	.short	0x0082
	.zero		2


//--------------------- .nv.info                  --------------------------
	.section	.nv.info,"",@"SHT_CUDA_INFO"
	.align	4


	//----- nvinfo : EIATTR_REGCOUNT
	.align		4
        /*0000*/ 	.byte	0x04, 0x2f
        /*0002*/ 	.short	(.L_1 - .L_0)
	.align		4
.L_0:
        /*0004*/ 	.word	index@(_Z10waitKernelv)
        /*0008*/ 	.word	0x00000004


	//----- nvinfo : EIATTR_FRAME_SIZE
	.align		4
.L_1:
        /*000c*/ 	.byte	0x04, 0x11
        /*000e*/ 	.short	(.L_3 - .L_2)
	.align		4
.L_2:
        /*0010*/ 	.word	index@(_Z10waitKernelv)
        /*0014*/ 	.word	0x00000000


	//----- nvinfo : EIATTR_MIN_STACK_SIZE
	.align		4
.L_3:
        /*0018*/ 	.byte	0x04, 0x12
        /*001a*/ 	.short	(.L_5 - .L_4)
	.align		4
.L_4:
        /*001c*/ 	.word	index@(_Z10waitKernelv)
        /*0020*/ 	.word	0x00000000
.L_5:


//--------------------- .nv.compat                --------------------------
	.section	.nv.compat,"",@"SHT_CUDA_COMPAT_INFO"
	.align	4
        /*0000*/ 	.byte	0x02, 0x09, 0x00, 0x00, 0x02, 0x02, 0x01, 0x00, 0x02, 0x05, 0x05, 0x00, 0x03, 0x07, 0x01, 0x01
        /*0010*/ 	.byte	0x02, 0x03, 0x00, 0x00, 0x02, 0x06, 0x01, 0x00, 0x04, 0x0b, 0x08, 0x00, 0x09, 0x00, 0x00, 0x00
        /*0020*/ 	.byte	0x00, 0x00, 0x00, 0x00


//--------------------- .nv.info._Z10waitKernelv  --------------------------
	.section	.nv.info._Z10waitKernelv,"",@"SHT_CUDA_INFO"
	.sectionflags	@""
	.align	4


	//----- nvinfo : EIATTR_CUDA_API_VERSION
	.align		4
        /*0000*/ 	.byte	0x04, 0x37
        /*0002*/ 	.short	(.L_7 - .L_6)
.L_6:
        /*0004*/ 	.word	0x00000082


	//----- nvinfo : EIATTR_SPARSE_MMA_MASK
	.align		4
.L_7:
        /*0008*/ 	.byte	0x03, 0x50
        /*000a*/ 	.short	0x0000


	//----- nvinfo : EIATTR_MAXREG_COUNT
	.align		4
        /*000c*/ 	.byte	0x03, 0x1b
        /*000e*/ 	.short	0x00ff


	//----- nvinfo : EIATTR_MERCURY_ISA_VERSION
	.align		4
        /*0010*/ 	.byte	0x03, 0x5f
        /*0012*/ 	.short	0x0101


	//----- nvinfo : EIATTR_VRC_CTA_INIT_COUNT
	.align		4
        /*0014*/ 	.byte	0x02, 0x4a
	.zero		1
	.zero		1


	//----- nvinfo : EIATTR_EXIT_INSTR_OFFSETS
	.align		4
        /*0018*/ 	.byte	0x04, 0x1c
        /*001a*/ 	.short	(.L_9 - .L_8)


	//   ....[0]....
.L_8:
        /*001c*/ 	.word	0x00000010


	//----- nvinfo : EIATTR_SW_WAR
	.align		4
.L_9:
        /*0020*/ 	.byte	0x04, 0x36
        /*0022*/ 	.short	(.L_11 - .L_10)
.L_10:
        /*0024*/ 	.word	0x00000008
.L_11:


//--------------------- .nv.callgraph             --------------------------
	.section	.nv.callgraph,"",@"SHT_CUDA_CALLGRAPH"
	.align	4
	.sectionentsize	8
	.align		4
        /*0000*/ 	.word	0x00000000
	.align		4
        /*0004*/ 	.word	0xffffffff
	.align		4
        /*0008*/ 	.word	0x00000000
	.align		4
        /*000c*/ 	.word	0xfffffffe
	.align		4
        /*0010*/ 	.word	0x00000000
	.align		4
        /*0014*/ 	.word	0xfffffffd
	.align		4
        /*0018*/ 	.word	0x00000000
	.align		4
        /*001c*/ 	.word	0xfffffffc


//--------------------- .text._Z10waitKernelv     --------------------------
	.section	.text._Z10waitKernelv,"ax",@progbits
	.align	128
        .global         _Z10waitKernelv
        .type           _Z10waitKernelv,@function
        .size           _Z10waitKernelv,(.L_x_1 - _Z10waitKernelv)
        .other          _Z10waitKernelv,@"STO_CUDA_ENTRY STV_DEFAULT"
_Z10waitKernelv:
.text._Z10waitKernelv:
[----:B------:R-:W-:Y:S01]  /*0000*/  LDC R1, c[0x0][0x37c] ;  /* 0x0000df00ff017b82 */ /* 0x000fe20000000800 */
[----:B------:R-:W-:Y:S05]  /*0010*/  EXIT ;  /* 0x000000000000794d */ /* 0x000fea0003800000 */
.L_x_0:
[----:B------:R-:W-:-:S00]  /*0020*/  BRA `(.L_x_0) ;  /* 0xfffffffc00fc7947 */ /* 0x000fc0000383ffff */
[----:B------:R-:W-:-:S00]  /*0030*/  NOP ;  /* 0x0000000000007918 */ /* 0x000fc00000000000 */
        /* <DEDUP_REMOVED lines=12> */
.L_x_1:


//--------------------- .nv.shared.reserved.0     --------------------------
	.section	.nv.shared.reserved.0,"aw",@nobits
	.weak		__nv_reservedSMEM_offset_0_alias
	.size		__nv_reservedSMEM_offset_0_alias, 0, 64
	.other		__nv_reservedSMEM_offset_0_alias,@"STO_CUDA_RESERVED_SHARED STV_DEFAULT"
__nv_reservedSMEM_offset_0_alias:
	.zero		0
	.zero		64


//--------------------- .nv.constant0._Z10waitKernelv --------------------------
	.section	.nv.constant0._Z10waitKernelv,"a",@progbits
	.sectionflags	@""
	.align	4
.nv.constant0._Z10waitKernelv:
	.zero		896


//--------------------- SYMBOLS --------------------------

	.type		.nv.reservedSmem.offset0,@object
	.size		.nv.reservedSmem.offset0,0x4
